//
// Generated by NVIDIA NVVM Compiler
//
// Compiler Build ID: CL-36424714
// Cuda compilation tools, release 13.0, V13.0.88
// Based on NVVM 20.0.0
//

.version 9.0
.target sm_100
.address_size 64

	// .globl	_Z12scale_globalPffi
.extern .shared .align 16 .b8 tile[];

.visible .entry _Z12scale_globalPffi(
	.param .u64 .ptr .align 1 _Z12scale_globalPffi_param_0,
	.param .f32 _Z12scale_globalPffi_param_1,
	.param .u32 _Z12scale_globalPffi_param_2
)
{
	.reg .pred 	%p<2>;
	.reg .b32 	%r<6>;
	.reg .b32 	%f<4>;
	.reg .b64 	%rd<5>;

	ld.param.u64 	%rd1, [_Z12scale_globalPffi_param_0];
	ld.param.f32 	%f1, [_Z12scale_globalPffi_param_1];
	ld.param.u32 	%r2, [_Z12scale_globalPffi_param_2];
	mov.u32 	%r3, %ctaid.x;
	mov.u32 	%r4, %ntid.x;
	mov.u32 	%r5, %tid.x;
	mad.lo.s32 	%r1, %r3, %r4, %r5;
	setp.ge.s32 	%p1, %r1, %r2;
	@%p1 bra 	$L__BB0_2;
	cvta.to.global.u64 	%rd2, %rd1;
	mul.wide.s32 	%rd3, %r1, 4;
	add.s64 	%rd4, %rd2, %rd3;
	ld.global.f32 	%f2, [%rd4];
	mul.f32 	%f3, %f1, %f2;
	st.global.f32 	[%rd4], %f3;
$L__BB0_2:
	ret;

}
	// .globl	_Z12scale_sharedPffi
.visible .entry _Z12scale_sharedPffi(
	.param .u64 .ptr .align 1 _Z12scale_sharedPffi_param_0,
	.param .f32 _Z12scale_sharedPffi_param_1,
	.param .u32 _Z12scale_sharedPffi_param_2
)
{
	.reg .pred 	%p<4>;
	.reg .b32 	%r<9>;
	.reg .b32 	%f<6>;
	.reg .b64 	%rd<5>;

	ld.param.u64 	%rd2, [_Z12scale_sharedPffi_param_0];
	ld.param.f32 	%f1, [_Z12scale_sharedPffi_param_1];
	ld.param.u32 	%r3, [_Z12scale_sharedPffi_param_2];
	cvta.to.global.u64 	%rd3, %rd2;
	mov.u32 	%r4, %ctaid.x;
	mov.u32 	%r5, %ntid.x;
	mov.u32 	%r6, %tid.x;
	mad.lo.s32 	%r1, %r4, %r5, %r6;
	setp.ge.s32 	%p1, %r1, %r3;
	mul.wide.s32 	%rd4, %r1, 4;
	add.s64 	%rd1, %rd3, %rd4;
	shl.b32 	%r7, %r6, 2;
	mov.u32 	%r8, tile;
	add.s32 	%r2, %r8, %r7;
	@%p1 bra 	$L__BB1_2;
	ld.global.f32 	%f2, [%rd1];
	st.shared.f32 	[%r2], %f2;
$L__BB1_2:
	setp.ge.s32 	%p2, %r1, %r3;
	bar.sync 	0;
	@%p2 bra 	$L__BB1_4;
	ld.shared.f32 	%f3, [%r2];
	mul.f32 	%f4, %f1, %f3;
	st.shared.f32 	[%r2], %f4;
$L__BB1_4:
	setp.ge.s32 	%p3, %r1, %r3;
	bar.sync 	0;
	@%p3 bra 	$L__BB1_6;
	ld.shared.f32 	%f5, [%r2];
	st.global.f32 	[%rd1], %f5;
$L__BB1_6:
	ret;

}
	// .globl	_Z7vec_addPKfS0_Pfi
.visible .entry _Z7vec_addPKfS0_Pfi(
	.param .u64 .ptr .align 1 _Z7vec_addPKfS0_Pfi_param_0,
	.param .u64 .ptr .align 1 _Z7vec_addPKfS0_Pfi_param_1,
	.param .u64 .ptr .align 1 _Z7vec_addPKfS0_Pfi_param_2,
	.param .u32 _Z7vec_addPKfS0_Pfi_param_3
)
{
	.reg .pred 	%p<2>;
	.reg .b32 	%r<6>;
	.reg .b32 	%f<4>;
	.reg .b64 	%rd<11>;

	ld.param.u64 	%rd1, [_Z7vec_addPKfS0_Pfi_param_0];
	ld.param.u64 	%rd2, [_Z7vec_addPKfS0_Pfi_param_1];
	ld.param.u64 	%rd3, [_Z7vec_addPKfS0_Pfi_param_2];
	ld.param.u32 	%r2, [_Z7vec_addPKfS0_Pfi_param_3];
	mov.u32 	%r3, %ctaid.x;
	mov.u32 	%r4, %ntid.x;
	mov.u32 	%r5, %tid.x;
	mad.lo.s32 	%r1, %r3, %r4, %r5;
	setp.ge.s32 	%p1, %r1, %r2;
	@%p1 bra 	$L__BB2_2;
	cvta.to.global.u64 	%rd4, %rd1;
	cvta.to.global.u64 	%rd5, %rd2;
	cvta.to.global.u64 	%rd6, %rd3;
	mul.wide.s32 	%rd7, %r1, 4;
	add.s64 	%rd8, %rd4, %rd7;
	ld.global.f32 	%f1, [%rd8];
	add.s64 	%rd9, %rd5, %rd7;
	ld.global.f32 	%f2, [%rd9];
	add.f32 	%f3, %f1, %f2;
	add.s64 	%rd10, %rd6, %rd7;
	st.global.f32 	[%rd10], %f3;
$L__BB2_2:
	ret;

}
	// .globl	_Z16access_coalescedPKfPfi
.visible .entry _Z16access_coalescedPKfPfi(
	.param .u64 .ptr .align 1 _Z16access_coalescedPKfPfi_param_0,
	.param .u64 .ptr .align 1 _Z16access_coalescedPKfPfi_param_1,
	.param .u32 _Z16access_coalescedPKfPfi_param_2
)
{
	.reg .pred 	%p<2>;
	.reg .b32 	%r<6>;
	.reg .b32 	%f<3>;
	.reg .b64 	%rd<8>;

	ld.param.u64 	%rd1, [_Z16access_coalescedPKfPfi_param_0];
	ld.param.u64 	%rd2, [_Z16access_coalescedPKfPfi_param_1];
	ld.param.u32 	%r2, [_Z16access_coalescedPKfPfi_param_2];
	mov.u32 	%r3, %ctaid.x;
	mov.u32 	%r4, %ntid.x;
	mov.u32 	%r5, %tid.x;
	mad.lo.s32 	%r1, %r3, %r4, %r5;
	setp.ge.s32 	%p1, %r1, %r2;
	@%p1 bra 	$L__BB3_2;
	cvta.to.global.u64 	%rd3, %rd1;
	cvta.to.global.u64 	%rd4, %rd2;
	mul.wide.s32 	%rd5, %r1, 4;
	add.s64 	%rd6, %rd3, %rd5;
	ld.global.f32 	%f1, [%rd6];
	fma.rn.f32 	%f2, %f1, 0f40000000, 0f3F800000;
	add.s64 	%rd7, %rd4, %rd5;
	st.global.f32 	[%rd7], %f2;
$L__BB3_2:
	ret;

}
	// .globl	_Z19access_noncoalescedPKfPfi
.visible .entry _Z19access_noncoalescedPKfPfi(
	.param .u64 .ptr .align 1 _Z19access_noncoalescedPKfPfi_param_0,
	.param .u64 .ptr .align 1 _Z19access_noncoalescedPKfPfi_param_1,
	.param .u32 _Z19access_noncoalescedPKfPfi_param_2
)
{
	.reg .pred 	%p<2>;
	.reg .b32 	%r<8>;
	.reg .b32 	%f<3>;
	.reg .b64 	%rd<9>;

	ld.param.u64 	%rd1, [_Z19access_noncoalescedPKfPfi_param_0];
	ld.param.u64 	%rd2, [_Z19access_noncoalescedPKfPfi_param_1];
	ld.param.u32 	%r2, [_Z19access_noncoalescedPKfPfi_param_2];
	mov.u32 	%r3, %ctaid.x;
	mov.u32 	%r4, %ntid.x;
	mov.u32 	%r5, %tid.x;
	mad.lo.s32 	%r1, %r3, %r4, %r5;
	setp.ge.s32 	%p1, %r1, %r2;
	@%p1 bra 	$L__BB4_2;
	cvta.to.global.u64 	%rd3, %rd1;
	cvta.to.global.u64 	%rd4, %rd2;
	shl.b32 	%r6, %r1, 10;
	rem.s32 	%r7, %r6, %r2;
	mul.wide.s32 	%rd5, %r7, 4;
	add.s64 	%rd6, %rd3, %rd5;
	ld.global.f32 	%f1, [%rd6];
	fma.rn.f32 	%f2, %f1, 0f40000000, 0f3F800000;
	mul.wide.s32 	%rd7, %r1, 4;
	add.s64 	%rd8, %rd4, %rd7;
	st.global.f32 	[%rd8], %f2;
$L__BB4_2:
	ret;

}


// ===== COMPILED SASS (sm_100) =====

	.target	sm_100

	.elftype	@"ET_EXEC"


//--------------------- .note.nv.tkinfo           --------------------------
	.section	.note.nv.tkinfo,"",@"SHT_NOTE"
	.sectionflags	@"SHF_NOTE_NV_TKINFO"
	.tkinfo
        /*0018*/ 	.word	0x00000002
        /*0030*/ 	.string	""
        /*0030*/ 	.string	"ptxas"
        /*0030*/ 	.string	"Cuda compilation tools, release 13.0, V13.0.88"
        /*0030*/ 	.string	"Build cuda_13.0.r13.0/compiler.36424714_0"
        /*0030*/ 	.string	"-arch sm_100 -m 64 "



//--------------------- .note.nv.cuinfo           --------------------------
	.section	.note.nv.cuinfo,"",@"SHT_NOTE"
	.sectionflags	@"SHF_NOTE_NV_CUINFO"
        /*0018*/ 	.short	0x0002
        /*001a*/ 	.short	0x0064
        /*001c*/ 	.short	0x0082
	.zero		2


//--------------------- .nv.info                  --------------------------
	.section	.nv.info,"",@"SHT_CUDA_INFO"
	.align	4


	//----- nvinfo : EIATTR_REGCOUNT
	.align		4
        /*0000*/ 	.byte	0x04, 0x2f
        /*0002*/ 	.short	(.L_1 - .L_0)
	.align		4
.L_0:
        /*0004*/ 	.word	index@(_Z12scale_globalPffi)
        /*0008*/ 	.word	0x00000008


	//----- nvinfo : EIATTR_FRAME_SIZE
	.align		4
.L_1:
        /*000c*/ 	.byte	0x04, 0x11
        /*000e*/ 	.short	(.L_3 - .L_2)
	.align		4
.L_2:
        /*0010*/ 	.word	index@(_Z12scale_globalPffi)
        /*0014*/ 	.word	0x00000000


	//----- nvinfo : EIATTR_REGCOUNT
	.align		4
.L_3:
        /*0018*/ 	.byte	0x04, 0x2f
        /*001a*/ 	.short	(.L_5 - .L_4)
	.align		4
.L_4:
        /*001c*/ 	.word	index@(_Z12scale_sharedPffi)
        /*0020*/ 	.word	0x0000000a


	//----- nvinfo : EIATTR_FRAME_SIZE
	.align		4
.L_5:
        /*0024*/ 	.byte	0x04, 0x11
        /*0026*/ 	.short	(.L_7 - .L_6)
	.align		4
.L_6:
        /*0028*/ 	.word	index@(_Z12scale_sharedPffi)
        /*002c*/ 	.word	0x00000000


	//----- nvinfo : EIATTR_REGCOUNT
	.align		4
.L_7:
        /*0030*/ 	.byte	0x04, 0x2f
        /*0032*/ 	.short	(.L_9 - .L_8)
	.align		4
.L_8:
        /*0034*/ 	.word	index@(_Z7vec_addPKfS0_Pfi)
        /*0038*/ 	.word	0x0000000c


	//----- nvinfo : EIATTR_FRAME_SIZE
	.align		4
.L_9:
        /*003c*/ 	.byte	0x04, 0x11
        /*003e*/ 	.short	(.L_11 - .L_10)
	.align		4
.L_10:
        /*0040*/ 	.word	index@(_Z7vec_addPKfS0_Pfi)
        /*0044*/ 	.word	0x00000000


	//----- nvinfo : EIATTR_REGCOUNT
	.align		4
.L_11:
        /*0048*/ 	.byte	0x04, 0x2f
        /*004a*/ 	.short	(.L_13 - .L_12)
	.align		4
.L_12:
        /*004c*/ 	.word	index@(_Z16access_coalescedPKfPfi)
        /*0050*/ 	.word	0x0000000c


	//----- nvinfo : EIATTR_FRAME_SIZE
	.align		4
.L_13:
        /*0054*/ 	.byte	0x04, 0x11
        /*0056*/ 	.short	(.L_15 - .L_14)
	.align		4
.L_14:
        /*0058*/ 	.word	index@(_Z16access_coalescedPKfPfi)
        /*005c*/ 	.word	0x00000000


	//----- nvinfo : EIATTR_REGCOUNT
	.align		4
.L_15:
        /*0060*/ 	.byte	0x04, 0x2f
        /*0062*/ 	.short	(.L_17 - .L_16)
	.align		4
.L_16:
        /*0064*/ 	.word	index@(_Z19access_noncoalescedPKfPfi)
        /*0068*/ 	.word	0x0000000c


	//----- nvinfo : EIATTR_FRAME_SIZE
	.align		4
.L_17:
        /*006c*/ 	.byte	0x04, 0x11
        /*006e*/ 	.short	(.L_19 - .L_18)
	.align		4
.L_18:
        /*0070*/ 	.word	index@(_Z19access_noncoalescedPKfPfi)
        /*0074*/ 	.word	0x00000000


	//----- nvinfo : EIATTR_MIN_STACK_SIZE
	.align		4
.L_19:
        /*0078*/ 	.byte	0x04, 0x12
        /*007a*/ 	.short	(.L_21 - .L_20)
	.align		4
.L_20:
        /*007c*/ 	.word	index@(_Z19access_noncoalescedPKfPfi)
        /*0080*/ 	.word	0x00000000


	//----- nvinfo : EIATTR_MIN_STACK_SIZE
	.align		4
.L_21:
        /*0084*/ 	.byte	0x04, 0x12
        /*0086*/ 	.short	(.L_23 - .L_22)
	.align		4
.L_22:
        /*0088*/ 	.word	index@(_Z16access_coalescedPKfPfi)
        /*008c*/ 	.word	0x00000000


	//----- nvinfo : EIATTR_MIN_STACK_SIZE
	.align		4
.L_23:
        /*0090*/ 	.byte	0x04, 0x12
        /*0092*/ 	.short	(.L_25 - .L_24)
	.align		4
.L_24:
        /*0094*/ 	.word	index@(_Z7vec_addPKfS0_Pfi)
        /*0098*/ 	.word	0x00000000


	//----- nvinfo : EIATTR_MIN_STACK_SIZE
	.align		4
.L_25:
        /*009c*/ 	.byte	0x04, 0x12
        /*009e*/ 	.short	(.L_27 - .L_26)
	.align		4
.L_26:
        /*00a0*/ 	.word	index@(_Z12scale_sharedPffi)
        /*00a4*/ 	.word	0x00000000


	//----- nvinfo : EIATTR_MIN_STACK_SIZE
	.align		4
.L_27:
        /*00a8*/ 	.byte	0x04, 0x12
        /*00aa*/ 	.short	(.L_29 - .L_28)
	.align		4
.L_28:
        /*00ac*/ 	.word	index@(_Z12scale_globalPffi)
        /*00b0*/ 	.word	0x00000000
.L_29:


//--------------------- .nv.compat                --------------------------
	.section	.nv.compat,"",@"SHT_CUDA_COMPAT_INFO"
	.align	4
        /*0000*/ 	.byte	0x02, 0x09, 0x00, 0x00, 0x02, 0x02, 0x01, 0x00, 0x02, 0x05, 0x05, 0x00, 0x03, 0x07, 0x01, 0x01
        /*0010*/ 	.byte	0x02, 0x03, 0x00, 0x00, 0x02, 0x06, 0x01, 0x00, 0x04, 0x0b, 0x08, 0x00, 0x09, 0x00, 0x00, 0x00
        /*0020*/ 	.byte	0x00, 0x00, 0x00, 0x00


//--------------------- .nv.info._Z19access_noncoalescedPKfPfi --------------------------
	.section	.nv.info._Z19access_noncoalescedPKfPfi,"",@"SHT_CUDA_INFO"
	.sectionflags	@""
	.align	4


	//----- nvinfo : EIATTR_CUDA_API_VERSION
	.align		4
        /*0000*/ 	.byte	0x04, 0x37
        /*0002*/ 	.short	(.L_31 - .L_30)
.L_30:
        /*0004*/ 	.word	0x00000082


	//----- nvinfo : EIATTR_KPARAM_INFO
	.align		4
.L_31:
        /*0008*/ 	.byte	0x04, 0x17
        /*000a*/ 	.short	(.L_33 - .L_32)
.L_32:
        /*000c*/ 	.word	0x00000000
        /*0010*/ 	.short	0x0002
        /*0012*/ 	.short	0x0010
        /*0014*/ 	.byte	0x00, 0xf0, 0x11, 0x00


	//----- nvinfo : EIATTR_KPARAM_INFO
	.align		4
.L_33:
        /*0018*/ 	.byte	0x04, 0x17
        /*001a*/ 	.short	(.L_35 - .L_34)
.L_34:
        /*001c*/ 	.word	0x00000000
        /*0020*/ 	.short	0x0001
        /*0022*/ 	.short	0x0008
        /*0024*/ 	.byte	0x00, 0xf5, 0x21, 0x00


	//----- nvinfo : EIATTR_KPARAM_INFO
	.align		4
.L_35:
        /*0028*/ 	.byte	0x04, 0x17
        /*002a*/ 	.short	(.L_37 - .L_36)
.L_36:
        /*002c*/ 	.word	0x00000000
        /*0030*/ 	.short	0x0000
        /*0032*/ 	.short	0x0000
        /*0034*/ 	.byte	0x00, 0xf5, 0x21, 0x00


	//----- nvinfo : EIATTR_SPARSE_MMA_MASK
	.align		4
.L_37:
        /*0038*/ 	.byte	0x03, 0x50
        /*003a*/ 	.short	0x0000


	//----- nvinfo : EIATTR_MAXREG_COUNT
	.align		4
        /*003c*/ 	.byte	0x03, 0x1b
        /*003e*/ 	.short	0x00ff


	//----- nvinfo : EIATTR_MERCURY_ISA_VERSION
	.align		4
        /*0040*/ 	.byte	0x03, 0x5f
        /*0042*/ 	.short	0x0101


	//----- nvinfo : EIATTR_VRC_CTA_INIT_COUNT
	.align		4
        /*0044*/ 	.byte	0x02, 0x4a
	.zero		1
	.zero		1


	//----- nvinfo : EIATTR_EXIT_INSTR_OFFSETS
	.align		4
        /*0048*/ 	.byte	0x04, 0x1c
        /*004a*/ 	.short	(.L_39 - .L_38)


	//   ....[0]....
.L_38:
        /*004c*/ 	.word	0x00000070


	//   ....[1]....
        /*0050*/ 	.word	0x00000270


	//----- nvinfo : EIATTR_CBANK_PARAM_SIZE
	.align		4
.L_39:
        /*0054*/ 	.byte	0x03, 0x19
        /*0056*/ 	.short	0x0014


	//----- nvinfo : EIATTR_PARAM_CBANK
	.align		4
        /*0058*/ 	.byte	0x04, 0x0a
        /*005a*/ 	.short	(.L_41 - .L_40)
	.align		4
.L_40:
        /*005c*/ 	.word	index@(.nv.constant0._Z19access_noncoalescedPKfPfi)
        /*0060*/ 	.short	0x0380
        /*0062*/ 	.short	0x0014


	//----- nvinfo : EIATTR_SW_WAR
	.align		4
.L_41:
        /*0064*/ 	.byte	0x04, 0x36
        /*0066*/ 	.short	(.L_43 - .L_42)
.L_42:
        /*0068*/ 	.word	0x00000008
.L_43:


//--------------------- .nv.info._Z16access_coalescedPKfPfi --------------------------
	.section	.nv.info._Z16access_coalescedPKfPfi,"",@"SHT_CUDA_INFO"
	.sectionflags	@""
	.align	4


	//----- nvinfo : EIATTR_CUDA_API_VERSION
	.align		4
        /*0000*/ 	.byte	0x04, 0x37
        /*0002*/ 	.short	(.L_45 - .L_44)
.L_44:
        /*0004*/ 	.word	0x00000082


	//----- nvinfo : EIATTR_KPARAM_INFO
	.align		4
.L_45:
        /*0008*/ 	.byte	0x04, 0x17
        /*000a*/ 	.short	(.L_47 - .L_46)
.L_46:
        /*000c*/ 	.word	0x00000000
        /*0010*/ 	.short	0x0002
        /*0012*/ 	.short	0x0010
        /*0014*/ 	.byte	0x00, 0xf0, 0x11, 0x00


	//----- nvinfo : EIATTR_KPARAM_INFO
	.align		4
.L_47:
        /*0018*/ 	.byte	0x04, 0x17
        /*001a*/ 	.short	(.L_49 - .L_48)
.L_48:
        /*001c*/ 	.word	0x00000000
        /*0020*/ 	.short	0x0001
        /*0022*/ 	.short	0x0008
        /*0024*/ 	.byte	0x00, 0xf5, 0x21, 0x00


	//----- nvinfo : EIATTR_KPARAM_INFO
	.align		4
.L_49:
        /*0028*/ 	.byte	0x04, 0x17
        /*002a*/ 	.short	(.L_51 - .L_50)
.L_50:
        /*002c*/ 	.word	0x00000000
        /*0030*/ 	.short	0x0000
        /*0032*/ 	.short	0x0000
        /*0034*/ 	.byte	0x00, 0xf5, 0x21, 0x00


	//----- nvinfo : EIATTR_SPARSE_MMA_MASK
	.align		4
.L_51:
        /*0038*/ 	.byte	0x03, 0x50
        /*003a*/ 	.short	0x0000


	//----- nvinfo : EIATTR_MAXREG_COUNT
	.align		4
        /*003c*/ 	.byte	0x03, 0x1b
        /*003e*/ 	.short	0x00ff


	//----- nvinfo : EIATTR_MERCURY_ISA_VERSION
	.align		4
        /*0040*/ 	.byte	0x03, 0x5f
        /*0042*/ 	.short	0x0101


	//----- nvinfo : EIATTR_VRC_CTA_INIT_COUNT
	.align		4
        /*0044*/ 	.byte	0x02, 0x4a
	.zero		1
	.zero		1


	//----- nvinfo : EIATTR_EXIT_INSTR_OFFSETS
	.align		4
        /*0048*/ 	.byte	0x04, 0x1c
        /*004a*/ 	.short	(.L_53 - .L_52)


	//   ....[0]....
.L_52:
        /*004c*/ 	.word	0x00000070


	//   ....[1]....
        /*0050*/ 	.word	0x00000110


	//----- nvinfo : EIATTR_CBANK_PARAM_SIZE
	.align		4
.L_53:
        /*0054*/ 	.byte	0x03, 0x19
        /*0056*/ 	.short	0x0014


	//----- nvinfo : EIATTR_PARAM_CBANK
	.align		4
        /*0058*/ 	.byte	0x04, 0x0a
        /*005a*/ 	.short	(.L_55 - .L_54)
	.align		4
.L_54:
        /*005c*/ 	.word	index@(.nv.constant0._Z16access_coalescedPKfPfi)
        /*0060*/ 	.short	0x0380
        /*0062*/ 	.short	0x0014


	//----- nvinfo : EIATTR_SW_WAR
	.align		4
.L_55:
        /*0064*/ 	.byte	0x04, 0x36
        /*0066*/ 	.short	(.L_57 - .L_56)
.L_56:
        /*0068*/ 	.word	0x00000008
.L_57:


//--------------------- .nv.info._Z7vec_addPKfS0_Pfi --------------------------
	.section	.nv.info._Z7vec_addPKfS0_Pfi,"",@"SHT_CUDA_INFO"
	.sectionflags	@""
	.align	4


	//----- nvinfo : EIATTR_CUDA_API_VERSION
	.align		4
        /*0000*/ 	.byte	0x04, 0x37
        /*0002*/ 	.short	(.L_59 - .L_58)
.L_58:
        /*0004*/ 	.word	0x00000082


	//----- nvinfo : EIATTR_KPARAM_INFO
	.align		4
.L_59:
        /*0008*/ 	.byte	0x04, 0x17
        /*000a*/ 	.short	(.L_61 - .L_60)
.L_60:
        /*000c*/ 	.word	0x00000000
        /*0010*/ 	.short	0x0003
        /*0012*/ 	.short	0x0018
        /*0014*/ 	.byte	0x00, 0xf0, 0x11, 0x00


	//----- nvinfo : EIATTR_KPARAM_INFO
	.align		4
.L_61:
        /*0018*/ 	.byte	0x04, 0x17
        /*001a*/ 	.short	(.L_63 - .L_62)
.L_62:
        /*001c*/ 	.word	0x00000000
        /*0020*/ 	.short	0x0002
        /*0022*/ 	.short	0x0010
        /*0024*/ 	.byte	0x00, 0xf5, 0x21, 0x00


	//----- nvinfo : EIATTR_KPARAM_INFO
	.align		4
.L_63:
        /*0028*/ 	.byte	0x04, 0x17
        /*002a*/ 	.short	(.L_65 - .L_64)
.L_64:
        /*002c*/ 	.word	0x00000000
        /*0030*/ 	.short	0x0001
        /*0032*/ 	.short	0x0008
        /*0034*/ 	.byte	0x00, 0xf5, 0x21, 0x00


	//----- nvinfo : EIATTR_KPARAM_INFO
	.align		4
.L_65:
        /*0038*/ 	.byte	0x04, 0x17
        /*003a*/ 	.short	(.L_67 - .L_66)
.L_66:
        /*003c*/ 	.word	0x00000000
        /*0040*/ 	.short	0x0000
        /*0042*/ 	.short	0x0000
        /*0044*/ 	.byte	0x00, 0xf5, 0x21, 0x00


	//----- nvinfo : EIATTR_SPARSE_MMA_MASK
	.align		4
.L_67:
        /*0048*/ 	.byte	0x03, 0x50
        /*004a*/ 	.short	0x0000


	//----- nvinfo : EIATTR_MAXREG_COUNT
	.align		4
        /*004c*/ 	.byte	0x03, 0x1b
        /*004e*/ 	.short	0x00ff


	//----- nvinfo : EIATTR_MERCURY_ISA_VERSION
	.align		4
        /*0050*/ 	.byte	0x03, 0x5f
        /*0052*/ 	.short	0x0101


	//----- nvinfo : EIATTR_VRC_CTA_INIT_COUNT
	.align		4
        /*0054*/ 	.byte	0x02, 0x4a
	.zero		1
	.zero		1


	//----- nvinfo : EIATTR_EXIT_INSTR_OFFSETS
	.align		4
        /*0058*/ 	.byte	0x04, 0x1c
        /*005a*/ 	.short	(.L_69 - .L_68)


	//   ....[0]....
.L_68:
        /*005c*/ 	.word	0x00000070


	//   ....[1]....
        /*0060*/ 	.word	0x00000130


	//----- nvinfo : EIATTR_CBANK_PARAM_SIZE
	.align		4
.L_69:
        /*0064*/ 	.byte	0x03, 0x19
        /*0066*/ 	.short	0x001c


	//----- nvinfo : EIATTR_PARAM_CBANK
	.align		4
        /*0068*/ 	.byte	0x04, 0x0a
        /*006a*/ 	.short	(.L_71 - .L_70)
	.align		4
.L_70:
        /*006c*/ 	.word	index@(.nv.constant0._Z7vec_addPKfS0_Pfi)
        /*0070*/ 	.short	0x0380
        /*0072*/ 	.short	0x001c


	//----- nvinfo : EIATTR_SW_WAR
	.align		4
.L_71:
        /*0074*/ 	.byte	0x04, 0x36
        /*0076*/ 	.short	(.L_73 - .L_72)
.L_72:
        /*0078*/ 	.word	0x00000008
.L_73:


//--------------------- .nv.info._Z12scale_sharedPffi --------------------------
	.section	.nv.info._Z12scale_sharedPffi,"",@"SHT_CUDA_INFO"
	.sectionflags	@""
	.align	4


	//----- nvinfo : EIATTR_CUDA_API_VERSION
	.align		4
        /*0000*/ 	.byte	0x04, 0x37
        /*0002*/ 	.short	(.L_75 - .L_74)
.L_74:
        /*0004*/ 	.word	0x00000082


	//----- nvinfo : EIATTR_KPARAM_INFO
	.align		4
.L_75:
        /*0008*/ 	.byte	0x04, 0x17
        /*000a*/ 	.short	(.L_77 - .L_76)
.L_76:
        /*000c*/ 	.word	0x00000000
        /*0010*/ 	.short	0x0002
        /*0012*/ 	.short	0x000c
        /*0014*/ 	.byte	0x00, 0xf0, 0x11, 0x00


	//----- nvinfo : EIATTR_KPARAM_INFO
	.align		4
.L_77:
        /*0018*/ 	.byte	0x04, 0x17
        /*001a*/ 	.short	(.L_79 - .L_78)
.L_78:
        /*001c*/ 	.word	0x00000000
        /*0020*/ 	.short	0x0001
        /*0022*/ 	.short	0x0008
        /*0024*/ 	.byte	0x00, 0xf0, 0x11, 0x00


	//----- nvinfo : EIATTR_KPARAM_INFO
	.align		4
.L_79:
        /*0028*/ 	.byte	0x04, 0x17
        /*002a*/ 	.short	(.L_81 - .L_80)
.L_80:
        /*002c*/ 	.word	0x00000000
        /*0030*/ 	.short	0x0000
        /*0032*/ 	.short	0x0000
        /*0034*/ 	.byte	0x00, 0xf5, 0x21, 0x00


	//----- nvinfo : EIATTR_SPARSE_MMA_MASK
	.align		4
.L_81:
        /*0038*/ 	.byte	0x03, 0x50
        /*003a*/ 	.short	0x0000


	//----- nvinfo : EIATTR_MAXREG_COUNT
	.align		4
        /*003c*/ 	.byte	0x03, 0x1b
        /*003e*/ 	.short	0x00ff


	//----- nvinfo : EIATTR_NUM_BARRIERS
	.align		4
        /*0040*/ 	.byte	0x02, 0x4c
        /*0042*/ 	.byte	0x01
	.zero		1


	//----- nvinfo : EIATTR_MERCURY_ISA_VERSION
	.align		4
        /*0044*/ 	.byte	0x03, 0x5f
        /*0046*/ 	.short	0x0101


	//----- nvinfo : EIATTR_VRC_CTA_INIT_COUNT
	.align		4
        /*0048*/ 	.byte	0x02, 0x4a
	.zero		1
	.zero		1


	//----- nvinfo : EIATTR_EXIT_INSTR_OFFSETS
	.align		4
        /*004c*/ 	.byte	0x04, 0x1c
        /*004e*/ 	.short	(.L_83 - .L_82)


	//   ....[0]....
.L_82:
        /*0050*/ 	.word	0x00000160


	//   ....[1]....
        /*0054*/ 	.word	0x00000190


	//----- nvinfo : EIATTR_CBANK_PARAM_SIZE
	.align		4
.L_83:
        /*0058*/ 	.byte	0x03, 0x19
        /*005a*/ 	.short	0x0010


	//----- nvinfo : EIATTR_PARAM_CBANK
	.align		4
        /*005c*/ 	.byte	0x04, 0x0a
        /*005e*/ 	.short	(.L_85 - .L_84)
	.align		4
.L_84:
        /*0060*/ 	.word	index@(.nv.constant0._Z12scale_sharedPffi)
        /*0064*/ 	.short	0x0380
        /*0066*/ 	.short	0x0010


	//----- nvinfo : EIATTR_SW_WAR
	.align		4
.L_85:
        /*0068*/ 	.byte	0x04, 0x36
        /*006a*/ 	.short	(.L_87 - .L_86)
.L_86:
        /*006c*/ 	.word	0x00000008
.L_87:


//--------------------- .nv.info._Z12scale_globalPffi --------------------------
	.section	.nv.info._Z12scale_globalPffi,"",@"SHT_CUDA_INFO"
	.sectionflags	@""
	.align	4


	//----- nvinfo : EIATTR_CUDA_API_VERSION
	.align		4
        /*0000*/ 	.byte	0x04, 0x37
        /*0002*/ 	.short	(.L_89 - .L_88)
.L_88:
        /*0004*/ 	.word	0x00000082


	//----- nvinfo : EIATTR_KPARAM_INFO
	.align		4
.L_89:
        /*0008*/ 	.byte	0x04, 0x17
        /*000a*/ 	.short	(.L_91 - .L_90)
.L_90:
        /*000c*/ 	.word	0x00000000
        /*0010*/ 	.short	0x0002
        /*0012*/ 	.short	0x000c
        /*0014*/ 	.byte	0x00, 0xf0, 0x11, 0x00


	//----- nvinfo : EIATTR_KPARAM_INFO
	.align		4
.L_91:
        /*0018*/ 	.byte	0x04, 0x17
        /*001a*/ 	.short	(.L_93 - .L_92)
.L_92:
        /*001c*/ 	.word	0x00000000
        /*0020*/ 	.short	0x0001
        /*0022*/ 	.short	0x0008
        /*0024*/ 	.byte	0x00, 0xf0, 0x11, 0x00


	//----- nvinfo : EIATTR_KPARAM_INFO
	.align		4
.L_93:
        /*0028*/ 	.byte	0x04, 0x17
        /*002a*/ 	.short	(.L_95 - .L_94)
.L_94:
        /*002c*/ 	.word	0x00000000
        /*0030*/ 	.short	0x0000
        /*0032*/ 	.short	0x0000
        /*0034*/ 	.byte	0x00, 0xf5, 0x21, 0x00


	//----- nvinfo : EIATTR_SPARSE_MMA_MASK
	.align		4
.L_95:
        /*0038*/ 	.byte	0x03, 0x50
        /*003a*/ 	.short	0x0000


	//----- nvinfo : EIATTR_MAXREG_COUNT
	.align		4
        /*003c*/ 	.byte	0x03, 0x1b
        /*003e*/ 	.short	0x00ff


	//----- nvinfo : EIATTR_MERCURY_ISA_VERSION
	.align		4
        /*0040*/ 	.byte	0x03, 0x5f
        /*0042*/ 	.short	0x0101


	//----- nvinfo : EIATTR_VRC_CTA_INIT_COUNT
	.align		4
        /*0044*/ 	.byte	0x02, 0x4a
	.zero		1
	.zero		1


	//----- nvinfo : EIATTR_EXIT_INSTR_OFFSETS
	.align		4
        /*0048*/ 	.byte	0x04, 0x1c
        /*004a*/ 	.short	(.L_97 - .L_96)


	//   ....[0]....
.L_96:
        /*004c*/ 	.word	0x00000070


	//   ....[1]....
        /*0050*/ 	.word	0x000000f0


	//----- nvinfo : EIATTR_CBANK_PARAM_SIZE
	.align		4
.L_97:
        /*0054*/ 	.byte	0x03, 0x19
        /*0056*/ 	.short	0x0010


	//----- nvinfo : EIATTR_PARAM_CBANK
	.align		4
        /*0058*/ 	.byte	0x04, 0x0a
        /*005a*/ 	.short	(.L_99 - .L_98)
	.align		4
.L_98:
        /*005c*/ 	.word	index@(.nv.constant0._Z12scale_globalPffi)
        /*0060*/ 	.short	0x0380
        /*0062*/ 	.short	0x0010


	//----- nvinfo : EIATTR_SW_WAR
	.align		4
.L_99:
        /*0064*/ 	.byte	0x04, 0x36
        /*0066*/ 	.short	(.L_101 - .L_100)
.L_100:
        /*0068*/ 	.word	0x00000008
.L_101:


//--------------------- .nv.callgraph             --------------------------
	.section	.nv.callgraph,"",@"SHT_CUDA_CALLGRAPH"
	.align	4
	.sectionentsize	8
	.align		4
        /*0000*/ 	.word	0x00000000
	.align		4
        /*0004*/ 	.word	0xffffffff
	.align		4
        /*0008*/ 	.word	0x00000000
	.align		4
        /*000c*/ 	.word	0xfffffffe
	.align		4
        /*0010*/ 	.word	0x00000000
	.align		4
        /*0014*/ 	.word	0xfffffffd
	.align		4
        /*0018*/ 	.word	0x00000000
	.align		4
        /*001c*/ 	.word	0xfffffffc


//--------------------- .text._Z19access_noncoalescedPKfPfi --------------------------
	.section	.text._Z19access_noncoalescedPKfPfi,"ax",@progbits
	.align	128
        .global         _Z19access_noncoalescedPKfPfi
        .type           _Z19access_noncoalescedPKfPfi,@function
        .size           _Z19access_noncoalescedPKfPfi,(.L_x_5 - _Z19access_noncoalescedPKfPfi)
        .other          _Z19access_noncoalescedPKfPfi,@"STO_CUDA_ENTRY STV_DEFAULT"
_Z19access_noncoalescedPKfPfi:
.text._Z19access_noncoalescedPKfPfi:
[----:B------:R-:W-:Y:S01]  /*0000*/  LDC R1, c[0x0][0x37c] ;  /* 0x0000df00ff017b82 */ /* 0x000fe20000000800 */
[----:B------:R-:W0:Y:S07]  /*0010*/  S2R R0, SR_TID.X ;  /* 0x0000000000007919 */ /* 0x000e2e0000002100 */
[----:B------:R-:W0:Y:S08]  /*0020*/  S2UR UR4, SR_CTAID.X ;  /* 0x00000000000479c3 */ /* 0x000e300000002500 */
[----:B------:R-:W0:Y:S08]  /*0030*/  LDC R7, c[0x0][0x360] ;  /* 0x0000d800ff077b82 */ /* 0x000e300000000800 */
[----:B------:R-:W1:Y:S01]  /*0040*/  LDC R6, c[0x0][0x390] ;  /* 0x0000e400ff067b82 */ /* 0x000e620000000800 */
[----:B0-----:R-:W-:-:S05]  /*0050*/  IMAD R7, R7, UR4, R0 ;  /* 0x0000000407077c24 */ /* 0x001fca000f8e0200 */
[----:B-1----:R-:W-:-:S13]  /*0060*/  ISETP.GE.AND P0, PT, R7, R6, PT ;  /* 0x000000060700720c */ /* 0x002fda0003f06270 */
[----:B------:R-:W-:Y:S05]  /*0070*/  @P0 EXIT ;  /* 0x000000000000094d */ /* 0x000fea0003800000 */
[----:B------:R-:W-:Y:S01]  /*0080*/  IABS R5, R6 ;  /* 0x0000000600057213 */ /* 0x000fe20000000000 */
[----:B------:R-:W-:Y:S01]  /*0090*/  IMAD.SHL.U32 R0, R7, 0x400, RZ ;  /* 0x0000040007007824 */ /* 0x000fe200078e00ff */
[----:B------:R-:W0:Y:S02]  /*00a0*/  LDCU.64 UR4, c[0x0][0x358] ;  /* 0x00006b00ff0477ac */ /* 0x000e240008000a00 */
[----:B------:R-:W1:Y:S02]  /*00b0*/  I2F.RP R4, R5 ;  /* 0x0000000500047306 */ /* 0x000e640000209400 */
[----:B------:R-:W-:-:S06]  /*00c0*/  ISETP.GE.AND P2, PT, R0, RZ, PT ;  /* 0x000000ff0000720c */ /* 0x000fcc0003f46270 */
[----:B-1----:R-:W1:Y:S02]  /*00d0*/  MUFU.RCP R4, R4 ;  /* 0x0000000400047308 */ /* 0x002e640000001000 */
[----:B-1----:R-:W-:-:S06]  /*00e0*/  IADD3 R2, PT, PT, R4, 0xffffffe, RZ ;  /* 0x0ffffffe04027810 */ /* 0x002fcc0007ffe0ff */
[----:B------:R1:W2:Y:S02]  /*00f0*/  F2I.FTZ.U32.TRUNC.NTZ R3, R2 ;  /* 0x0000000200037305 */ /* 0x0002a4000021f000 */
[----:B-1----:R-:W-:Y:S01]  /*0100*/  HFMA2 R2, -RZ, RZ, 0, 0 ;  /* 0x00000000ff027431 */ /* 0x002fe200000001ff */
[----:B--2---:R-:W-:-:S05]  /*0110*/  IADD3 R8, PT, PT, RZ, -R3, RZ ;  /* 0x80000003ff087210 */ /* 0x004fca0007ffe0ff */
[----:B------:R-:W-:Y:S01]  /*0120*/  IMAD R9, R8, R5, RZ ;  /* 0x0000000508097224 */ /* 0x000fe200078e02ff */
[----:B------:R-:W-:-:S03]  /*0130*/  IABS R8, R0 ;  /* 0x0000000000087213 */ /* 0x000fc60000000000 */
[----:B------:R-:W-:-:S06]  /*0140*/  IMAD.HI.U32 R3, R3, R9, R2 ;  /* 0x0000000903037227 */ /* 0x000fcc00078e0002 */
[----:B------:R-:W-:-:S04]  /*0150*/  IMAD.HI.U32 R3, R3, R8, RZ ;  /* 0x0000000803037227 */ /* 0x000fc800078e00ff */
[----:B------:R-:W-:-:S04]  /*0160*/  IMAD.MOV R3, RZ, RZ, -R3 ;  /* 0x000000ffff037224 */ /* 0x000fc800078e0a03 */
[C---:B------:R-:W-:Y:S02]  /*0170*/  IMAD R4, R5.reuse, R3, R8 ;  /* 0x0000000305047224 */ /* 0x040fe400078e0208 */
[----:B------:R-:W1:Y:S03]  /*0180*/  LDC.64 R2, c[0x0][0x380] ;  /* 0x0000e000ff027b82 */ /* 0x000e660000000a00 */
[----:B------:R-:W-:-:S13]  /*0190*/  ISETP.GT.U32.AND P0, PT, R5, R4, PT ;  /* 0x000000040500720c */ /* 0x000fda0003f04070 */
[----:B------:R-:W-:Y:S02]  /*01a0*/  @!P0 IADD3 R4, PT, PT, R4, -R5, RZ ;  /* 0x8000000504048210 */ /* 0x000fe40007ffe0ff */
[----:B------:R-:W-:Y:S02]  /*01b0*/  ISETP.NE.AND P0, PT, R6, RZ, PT ;  /* 0x000000ff0600720c */ /* 0x000fe40003f05270 */
[----:B------:R-:W-:-:S13]  /*01c0*/  ISETP.GT.U32.AND P1, PT, R5, R4, PT ;  /* 0x000000040500720c */ /* 0x000fda0003f24070 */
[----:B------:R-:W-:-:S05]  /*01d0*/  @!P1 IMAD.IADD R4, R4, 0x1, -R5 ;  /* 0x0000000104049824 */ /* 0x000fca00078e0a05 */
[----:B------:R-:W-:Y:S02]  /*01e0*/  @!P2 IADD3 R4, PT, PT, -R4, RZ, RZ ;  /* 0x000000ff0404a210 */ /* 0x000fe40007ffe1ff */
[----:B------:R-:W-:-:S05]  /*01f0*/  @!P0 LOP3.LUT R4, RZ, R6, RZ, 0x33, !PT ;  /* 0x00000006ff048212 */ /* 0x000fca00078e33ff */
[----:B-1----:R-:W-:Y:S02]  /*0200*/  IMAD.WIDE R2, R4, 0x4, R2 ;  /* 0x0000000404027825 */ /* 0x002fe400078e0202 */
[----:B------:R-:W1:Y:S04]  /*0210*/  LDC.64 R4, c[0x0][0x388] ;  /* 0x0000e200ff047b82 */ /* 0x000e680000000a00 */
[----:B0-----:R-:W2:Y:S01]  /*0220*/  LDG.E R2, desc[UR4][R2.64] ;  /* 0x0000000402027981 */ /* 0x001ea2000c1e1900 */
[----:B------:R-:W-:Y:S02]  /*0230*/  IMAD.MOV.U32 R9, RZ, RZ, 0x40000000 ;  /* 0x40000000ff097424 */ /* 0x000fe400078e00ff */
[----:B-1----:R-:W-:-:S04]  /*0240*/  IMAD.WIDE R4, R7, 0x4, R4 ;  /* 0x0000000407047825 */ /* 0x002fc800078e0204 */
[----:B--2---:R-:W-:-:S05]  /*0250*/  FFMA R7, R2, R9, 1 ;  /* 0x3f80000002077423 */ /* 0x004fca0000000009 */
[----:B------:R-:W-:Y:S01]  /*0260*/  STG.E desc[UR4][R4.64], R7 ;  /* 0x0000000704007986 */ /* 0x000fe2000c101904 */
[----:B------:R-:W-:Y:S05]  /*0270*/  EXIT ;  /* 0x000000000000794d */ /* 0x000fea0003800000 */
.L_x_0:
[----:B------:R-:W-:-:S00]  /*0280*/  BRA `(.L_x_0) ;  /* 0xfffffffc00fc7947 */ /* 0x000fc0000383ffff */
[----:B------:R-:W-:-:S00]  /*0290*/  NOP ;  /* 0x0000000000007918 */ /* 0x000fc00000000000 */
        /* <DEDUP_REMOVED lines=14> */
.L_x_5:


//--------------------- .text._Z16access_coalescedPKfPfi --------------------------
	.section	.text._Z16access_coalescedPKfPfi,"ax",@progbits
	.align	128
        .global         _Z16access_coalescedPKfPfi
        .type           _Z16access_coalescedPKfPfi,@function
        .size           _Z16access_coalescedPKfPfi,(.L_x_6 - _Z16access_coalescedPKfPfi)
        .other          _Z16access_coalescedPKfPfi,@"STO_CUDA_ENTRY STV_DEFAULT"
_Z16access_coalescedPKfPfi:
.text._Z16access_coalescedPKfPfi:
[----:B------:R-:W-:Y:S01]  /*0000*/  LDC R1, c[0x0][0x37c] ;  /* 0x0000df00ff017b82 */ /* 0x000fe20000000800 */
[----:B------:R-:W0:Y:S07]  /*0010*/  S2R R0, SR_TID.X ;  /* 0x0000000000007919 */ /* 0x000e2e0000002100 */
[----:B------:R-:W0:Y:S01]  /*0020*/  S2UR UR4, SR_CTAID.X ;  /* 0x00000000000479c3 */ /* 0x000e220000002500 */
[----:B------:R-:W1:Y:S07]  /*0030*/  LDCU UR5, c[0x0][0x390] ;  /* 0x00007200ff0577ac */ /* 0x000e6e0008000800 */
[----:B------:R-:W0:Y:S02]  /*0040*/  LDC R7, c[0x0][0x360] ;  /* 0x0000d800ff077b82 */ /* 0x000e240000000800 */
[----:B0-----:R-:W-:-:S05]  /*0050*/  IMAD R7, R7, UR4, R0 ;  /* 0x0000000407077c24 */ /* 0x001fca000f8e0200 */
[----:B-1----:R-:W-:-:S13]  /*0060*/  ISETP.GE.AND P0, PT, R7, UR5, PT ;  /* 0x0000000507007c0c */ /* 0x002fda000bf06270 */
[----:B------:R-:W-:Y:S05]  /*0070*/  @P0 EXIT ;  /* 0x000000000000094d */ /* 0x000fea0003800000 */
[----:B------:R-:W0:Y:S01]  /*0080*/  LDC.64 R2, c[0x0][0x380] ;  /* 0x0000e000ff027b82 */ /* 0x000e220000000a00 */
[----:B------:R-:W1:Y:S07]  /*0090*/  LDCU.64 UR4, c[0x0][0x358] ;  /* 0x00006b00ff0477ac */ /* 0x000e6e0008000a00 */
[----:B------:R-:W2:Y:S01]  /*00a0*/  LDC.64 R4, c[0x0][0x388] ;  /* 0x0000e200ff047b82 */ /* 0x000ea20000000a00 */
[----:B0-----:R-:W-:-:S06]  /*00b0*/  IMAD.WIDE R2, R7, 0x4, R2 ;  /* 0x0000000407027825 */ /* 0x001fcc00078e0202 */
[----:B-1----:R-:W3:Y:S01]  /*00c0*/  LDG.E R2, desc[UR4][R2.64] ;  /* 0x0000000402027981 */ /* 0x002ee2000c1e1900 */
[----:B------:R-:W-:Y:S02]  /*00d0*/  HFMA2 R9, -RZ, RZ, 2, 0 ;  /* 0x40000000ff097431 */ /* 0x000fe400000001ff */
[----:B--2---:R-:W-:-:S04]  /*00e0*/  IMAD.WIDE R4, R7, 0x4, R4 ;  /* 0x0000000407047825 */ /* 0x004fc800078e0204 */
[----:B---3--:R-:W-:-:S05]  /*00f0*/  FFMA R7, R2, R9, 1 ;  /* 0x3f80000002077423 */ /* 0x008fca0000000009 */
[----:B------:R-:W-:Y:S01]  /*0100*/  STG.E desc[UR4][R4.64], R7 ;  /* 0x0000000704007986 */ /* 0x000fe2000c101904 */
[----:B------:R-:W-:Y:S05]  /*0110*/  EXIT ;  /* 0x000000000000794d */ /* 0x000fea0003800000 */
.L_x_1:
        /* <DEDUP_REMOVED lines=14> */
.L_x_6:


//--------------------- .text._Z7vec_addPKfS0_Pfi --------------------------
	.section	.text._Z7vec_addPKfS0_Pfi,"ax",@progbits
	.align	128
        .global         _Z7vec_addPKfS0_Pfi
        .type           _Z7vec_addPKfS0_Pfi,@function
        .size           _Z7vec_addPKfS0_Pfi,(.L_x_7 - _Z7vec_addPKfS0_Pfi)
        .other          _Z7vec_addPKfS0_Pfi,@"STO_CUDA_ENTRY STV_DEFAULT"
_Z7vec_addPKfS0_Pfi:
.text._Z7vec_addPKfS0_Pfi:
        /* <DEDUP_REMOVED lines=10> */
[----:B------:R-:W2:Y:S08]  /*00a0*/  LDC.64 R4, c[0x0][0x388] ;  /* 0x0000e200ff047b82 */ /* 0x000eb00000000a00 */
[----:B------:R-:W3:Y:S01]  /*00b0*/  LDC.64 R6, c[0x0][0x390] ;  /* 0x0000e400ff067b82 */ /* 0x000ee20000000a00 */
[----:B0-----:R-:W-:-:S06]  /*00c0*/  IMAD.WIDE R2, R9, 0x4, R2 ;  /* 0x0000000409027825 */ /* 0x001fcc00078e0202 */
[----:B-1----:R-:W4:Y:S01]  /*00d0*/  LDG.E R2, desc[UR4][R2.64] ;  /* 0x0000000402027981 */ /* 0x002f22000c1e1900 */
[----:B--2---:R-:W-:-:S06]  /*00e0*/  IMAD.WIDE R4, R9, 0x4, R4 ;  /* 0x0000000409047825 */ /* 0x004fcc00078e0204 */
[----:B------:R-:W4:Y:S01]  /*00f0*/  LDG.E R5, desc[UR4][R4.64] ;  /* 0x0000000404057981 */ /* 0x000f22000c1e1900 */
[----:B---3--:R-:W-:-:S04]  /*0100*/  IMAD.WIDE R6, R9, 0x4, R6 ;  /* 0x0000000409067825 */ /* 0x008fc800078e0206 */
[----:B----4-:R-:W-:-:S05]  /*0110*/  FADD R9, R2, R5 ;  /* 0x0000000502097221 */ /* 0x010fca0000000000 */
[----:B------:R-:W-:Y:S01]  /*0120*/  STG.E desc[UR4][R6.64], R9 ;  /* 0x0000000906007986 */ /* 0x000fe2000c101904 */
[----:B------:R-:W-:Y:S05]  /*0130*/  EXIT ;  /* 0x000000000000794d */ /* 0x000fea0003800000 */
.L_x_2:
        /* <DEDUP_REMOVED lines=12> */
.L_x_7:


//--------------------- .text._Z12scale_sharedPffi --------------------------
	.section	.text._Z12scale_sharedPffi,"ax",@progbits
	.align	128
        .global         _Z12scale_sharedPffi
        .type           _Z12scale_sharedPffi,@function
        .size           _Z12scale_sharedPffi,(.L_x_8 - _Z12scale_sharedPffi)
        .other          _Z12scale_sharedPffi,@"STO_CUDA_ENTRY STV_DEFAULT"
_Z12scale_sharedPffi:
.text._Z12scale_sharedPffi:
[----:B------:R-:W-:Y:S01]  /*0000*/  LDC R1, c[0x0][0x37c] ;  /* 0x0000df00ff017b82 */ /* 0x000fe20000000800 */
[----:B------:R-:W0:Y:S07]  /*0010*/  S2R R0, SR_TID.X ;  /* 0x0000000000007919 */ /* 0x000e2e0000002100 */
[----:B------:R-:W0:Y:S01]  /*0020*/  S2UR UR4, SR_CTAID.X ;  /* 0x00000000000479c3 */ /* 0x000e220000002500 */
[----:B------:R-:W1:Y:S01]  /*0030*/  LDCU UR5, c[0x0][0x38c] ;  /* 0x00007180ff0577ac */ /* 0x000e620008000800 */
[----:B------:R-:W2:Y:S06]  /*0040*/  LDCU.64 UR6, c[0x0][0x358] ;  /* 0x00006b00ff0677ac */ /* 0x000eac0008000a00 */
[----:B------:R-:W0:Y:S08]  /*0050*/  LDC R5, c[0x0][0x360] ;  /* 0x0000d800ff057b82 */ /* 0x000e300000000800 */
[----:B------:R-:W3:Y:S01]  /*0060*/  LDC.64 R2, c[0x0][0x380] ;  /* 0x0000e000ff027b82 */ /* 0x000ee20000000a00 */
[----:B0-----:R-:W-:-:S05]  /*0070*/  IMAD R5, R5, UR4, R0 ;  /* 0x0000000405057c24 */ /* 0x001fca000f8e0200 */
[C---:B-1----:R-:W-:Y:S01]  /*0080*/  ISETP.GE.AND P0, PT, R5.reuse, UR5, PT ;  /* 0x0000000505007c0c */ /* 0x042fe2000bf06270 */
[----:B---3--:R-:W-:-:S12]  /*0090*/  IMAD.WIDE R2, R5, 0x4, R2 ;  /* 0x0000000405027825 */ /* 0x008fd800078e0202 */
[----:B--2---:R-:W2:Y:S01]  /*00a0*/  @!P0 LDG.E R5, desc[UR6][R2.64] ;  /* 0x0000000602058981 */ /* 0x004ea2000c1e1900 */
[----:B------:R-:W0:Y:S01]  /*00b0*/  S2UR UR5, SR_CgaCtaId ;  /* 0x00000000000579c3 */ /* 0x000e220000008800 */
[----:B------:R-:W-:-:S07]  /*00c0*/  UMOV UR4, 0x400 ;  /* 0x0000040000047882 */ /* 0x000fce0000000000 */
[----:B------:R-:W1:Y:S01]  /*00d0*/  @!P0 LDC R7, c[0x0][0x388] ;  /* 0x0000e200ff078b82 */ /* 0x000e620000000800 */
[----:B0-----:R-:W-:-:S06]  /*00e0*/  ULEA UR4, UR5, UR4, 0x18 ;  /* 0x0000000405047291 */ /* 0x001fcc000f8ec0ff */
[----:B------:R-:W-:-:S05]  /*00f0*/  LEA R0, R0, UR4, 0x2 ;  /* 0x0000000400007c11 */ /* 0x000fca000f8e10ff */
[----:B--2---:R-:W-:Y:S01]  /*0100*/  @!P0 STS [R0], R5 ;  /* 0x0000000500008388 */ /* 0x004fe20000000800 */
[----:B------:R-:W-:Y:S06]  /*0110*/  BAR.SYNC.DEFER_BLOCKING 0x0 ;  /* 0x0000000000007b1d */ /* 0x000fec0000010000 */
[----:B------:R-:W1:Y:S02]  /*0120*/  @!P0 LDS R4, [R0] ;  /* 0x0000000000048984 */ /* 0x000e640000000800 */
[----:B-1----:R-:W-:-:S05]  /*0130*/  @!P0 FMUL R7, R4, R7 ;  /* 0x0000000704078220 */ /* 0x002fca0000400000 */
[----:B------:R0:W-:Y:S01]  /*0140*/  @!P0 STS [R0], R7 ;  /* 0x0000000700008388 */ /* 0x0001e20000000800 */
[----:B------:R-:W-:Y:S06]  /*0150*/  BAR.SYNC.DEFER_BLOCKING 0x0 ;  /* 0x0000000000007b1d */ /* 0x000fec0000010000 */
[----:B------:R-:W-:Y:S05]  /*0160*/  @P0 EXIT ;  /* 0x000000000000094d */ /* 0x000fea0003800000 */
[----:B------:R-:W1:Y:S04]  /*0170*/  LDS R5, [R0] ;  /* 0x0000000000057984 */ /* 0x000e680000000800 */
[----:B-1----:R-:W-:Y:S01]  /*0180*/  STG.E desc[UR6][R2.64], R5 ;  /* 0x0000000502007986 */ /* 0x002fe2000c101906 */
[----:B------:R-:W-:Y:S05]  /*0190*/  EXIT ;  /* 0x000000000000794d */ /* 0x000fea0003800000 */
.L_x_3:
        /* <DEDUP_REMOVED lines=14> */
.L_x_8:


//--------------------- .text._Z12scale_globalPffi --------------------------
	.section	.text._Z12scale_globalPffi,"ax",@progbits
	.align	128
        .global         _Z12scale_globalPffi
        .type           _Z12scale_globalPffi,@function
        .size           _Z12scale_globalPffi,(.L_x_9 - _Z12scale_globalPffi)
        .other          _Z12scale_globalPffi,@"STO_CUDA_ENTRY STV_DEFAULT"
_Z12scale_globalPffi:
.text._Z12scale_globalPffi:
        /* <DEDUP_REMOVED lines=9> */
[----:B------:R-:W1:Y:S01]  /*0090*/  LDCU.64 UR4, c[0x0][0x358] ;  /* 0x00006b00ff0477ac */ /* 0x000e620008000a00 */
[----:B------:R-:W2:Y:S01]  /*00a0*/  LDCU UR6, c[0x0][0x388] ;  /* 0x00007100ff0677ac */ /* 0x000ea20008000800 */
[----:B0-----:R-:W-:-:S05]  /*00b0*/  IMAD.WIDE R2, R5, 0x4, R2 ;  /* 0x0000000405027825 */ /* 0x001fca00078e0202 */
[----:B-1----:R-:W2:Y:S02]  /*00c0*/  LDG.E R0, desc[UR4][R2.64] ;  /* 0x0000000402007981 */ /* 0x002ea4000c1e1900 */
[----:B--2---:R-:W-:-:S05]  /*00d0*/  FMUL R5, R0, UR6 ;  /* 0x0000000600057c20 */ /* 0x004fca0008400000 */
[----:B------:R-:W-:Y:S01]  /*00e0*/  STG.E desc[UR4][R2.64], R5 ;  /* 0x0000000502007986 */ /* 0x000fe2000c101904 */
[----:B------:R-:W-:Y:S05]  /*00f0*/  EXIT ;  /* 0x000000000000794d */ /* 0x000fea0003800000 */
.L_x_4:
        /* <DEDUP_REMOVED lines=16> */
.L_x_9:


//--------------------- .nv.shared._Z19access_noncoalescedPKfPfi --------------------------
	.section	.nv.shared._Z19access_noncoalescedPKfPfi,"aw",@nobits
	.sectionflags	@""
	.align	16
	.zero		1024


//--------------------- .nv.shared.reserved.0     --------------------------
	.section	.nv.shared.reserved.0,"aw",@nobits
	.weak		__nv_reservedSMEM_offset_0_alias
	.size		__nv_reservedSMEM_offset_0_alias, 0, 64
	.other		__nv_reservedSMEM_offset_0_alias,@"STO_CUDA_RESERVED_SHARED STV_DEFAULT"
__nv_reservedSMEM_offset_0_alias:
	.zero		0
	.zero		64


//--------------------- .nv.shared._Z16access_coalescedPKfPfi --------------------------
	.section	.nv.shared._Z16access_coalescedPKfPfi,"aw",@nobits
	.sectionflags	@""
	.align	16
	.zero		1024


//--------------------- .nv.shared._Z7vec_addPKfS0_Pfi --------------------------
	.section	.nv.shared._Z7vec_addPKfS0_Pfi,"aw",@nobits
	.sectionflags	@""
	.align	16
	.zero		1024


//--------------------- .nv.shared._Z12scale_sharedPffi --------------------------
	.section	.nv.shared._Z12scale_sharedPffi,"aw",@nobits
	.sectionflags	@""
	.align	16
	.zero		1024


//--------------------- .nv.shared._Z12scale_globalPffi --------------------------
	.section	.nv.shared._Z12scale_globalPffi,"aw",@nobits
	.sectionflags	@""
	.align	16
	.zero		1024


//--------------------- .nv.constant0._Z19access_noncoalescedPKfPfi --------------------------
	.section	.nv.constant0._Z19access_noncoalescedPKfPfi,"a",@progbits
	.sectionflags	@""
	.align	4
.nv.constant0._Z19access_noncoalescedPKfPfi:
	.zero		916


//--------------------- .nv.constant0._Z16access_coalescedPKfPfi --------------------------
	.section	.nv.constant0._Z16access_coalescedPKfPfi,"a",@progbits
	.sectionflags	@""
	.align	4
.nv.constant0._Z16access_coalescedPKfPfi:
	.zero		916


//--------------------- .nv.constant0._Z7vec_addPKfS0_Pfi --------------------------
	.section	.nv.constant0._Z7vec_addPKfS0_Pfi,"a",@progbits
	.sectionflags	@""
	.align	4
.nv.constant0._Z7vec_addPKfS0_Pfi:
	.zero		924


//--------------------- .nv.constant0._Z12scale_sharedPffi --------------------------
	.section	.nv.constant0._Z12scale_sharedPffi,"a",@progbits
	.sectionflags	@""
	.align	4
.nv.constant0._Z12scale_sharedPffi:
	.zero		912


//--------------------- .nv.constant0._Z12scale_globalPffi --------------------------
	.section	.nv.constant0._Z12scale_globalPffi,"a",@progbits
	.sectionflags	@""
	.align	4
.nv.constant0._Z12scale_globalPffi:
	.zero		912


//--------------------- SYMBOLS --------------------------

	.type		.nv.reservedSmem.offset0,@object
	.size		.nv.reservedSmem.offset0,0x4
	.type		.nv.reservedSmem.cap,@object
	.size		.nv.reservedSmem.cap,0x4
